//
// Generated by NVIDIA NVVM Compiler
//
// Compiler Build ID: CL-36424714
// Cuda compilation tools, release 13.0, V13.0.88
// Based on NVVM 20.0.0
//

.version 9.0
.target sm_100
.address_size 64

	// .globl	_Z21forwardKernelwithReLUPfS_S_S_

.visible .entry _Z21forwardKernelwithReLUPfS_S_S_(
	.param .u64 .ptr .align 1 _Z21forwardKernelwithReLUPfS_S_S__param_0,
	.param .u64 .ptr .align 1 _Z21forwardKernelwithReLUPfS_S_S__param_1,
	.param .u64 .ptr .align 1 _Z21forwardKernelwithReLUPfS_S_S__param_2,
	.param .u64 .ptr .align 1 _Z21forwardKernelwithReLUPfS_S_S__param_3
)
{
	.reg .pred 	%p<2>;
	.reg .b32 	%r<6>;
	.reg .b32 	%f<69>;
	.reg .b64 	%rd<15>;

	ld.param.u64 	%rd1, [_Z21forwardKernelwithReLUPfS_S_S__param_0];
	ld.param.u64 	%rd2, [_Z21forwardKernelwithReLUPfS_S_S__param_1];
	ld.param.u64 	%rd3, [_Z21forwardKernelwithReLUPfS_S_S__param_2];
	ld.param.u64 	%rd4, [_Z21forwardKernelwithReLUPfS_S_S__param_3];
	mov.u32 	%r2, %ctaid.x;
	mov.u32 	%r3, %ntid.x;
	mov.u32 	%r4, %tid.x;
	mad.lo.s32 	%r1, %r2, %r3, %r4;
	setp.gt.s32 	%p1, %r1, 31;
	@%p1 bra 	$L__BB0_2;
	cvta.to.global.u64 	%rd5, %rd2;
	cvta.to.global.u64 	%rd6, %rd4;
	cvta.to.global.u64 	%rd7, %rd3;
	cvta.to.global.u64 	%rd8, %rd1;
	mul.wide.s32 	%rd9, %r1, 4;
	add.s64 	%rd10, %rd8, %rd9;
	ld.global.f32 	%f1, [%rd10];
	shl.b32 	%r5, %r1, 5;
	mul.wide.s32 	%rd11, %r5, 4;
	add.s64 	%rd12, %rd7, %rd11;
	ld.global.f32 	%f2, [%rd12];
	fma.rn.f32 	%f3, %f2, %f1, 0f00000000;
	ld.global.f32 	%f4, [%rd12+4];
	fma.rn.f32 	%f5, %f4, %f1, %f3;
	ld.global.f32 	%f6, [%rd12+8];
	fma.rn.f32 	%f7, %f6, %f1, %f5;
	ld.global.f32 	%f8, [%rd12+12];
	fma.rn.f32 	%f9, %f8, %f1, %f7;
	ld.global.f32 	%f10, [%rd12+16];
	fma.rn.f32 	%f11, %f10, %f1, %f9;
	ld.global.f32 	%f12, [%rd12+20];
	fma.rn.f32 	%f13, %f12, %f1, %f11;
	ld.global.f32 	%f14, [%rd12+24];
	fma.rn.f32 	%f15, %f14, %f1, %f13;
	ld.global.f32 	%f16, [%rd12+28];
	fma.rn.f32 	%f17, %f16, %f1, %f15;
	ld.global.f32 	%f18, [%rd12+32];
	fma.rn.f32 	%f19, %f18, %f1, %f17;
	ld.global.f32 	%f20, [%rd12+36];
	fma.rn.f32 	%f21, %f20, %f1, %f19;
	ld.global.f32 	%f22, [%rd12+40];
	fma.rn.f32 	%f23, %f22, %f1, %f21;
	ld.global.f32 	%f24, [%rd12+44];
	fma.rn.f32 	%f25, %f24, %f1, %f23;
	ld.global.f32 	%f26, [%rd12+48];
	fma.rn.f32 	%f27, %f26, %f1, %f25;
	ld.global.f32 	%f28, [%rd12+52];
	fma.rn.f32 	%f29, %f28, %f1, %f27;
	ld.global.f32 	%f30, [%rd12+56];
	fma.rn.f32 	%f31, %f30, %f1, %f29;
	ld.global.f32 	%f32, [%rd12+60];
	fma.rn.f32 	%f33, %f32, %f1, %f31;
	ld.global.f32 	%f34, [%rd12+64];
	fma.rn.f32 	%f35, %f34, %f1, %f33;
	ld.global.f32 	%f36, [%rd12+68];
	fma.rn.f32 	%f37, %f36, %f1, %f35;
	ld.global.f32 	%f38, [%rd12+72];
	fma.rn.f32 	%f39, %f38, %f1, %f37;
	ld.global.f32 	%f40, [%rd12+76];
	fma.rn.f32 	%f41, %f40, %f1, %f39;
	ld.global.f32 	%f42, [%rd12+80];
	fma.rn.f32 	%f43, %f42, %f1, %f41;
	ld.global.f32 	%f44, [%rd12+84];
	fma.rn.f32 	%f45, %f44, %f1, %f43;
	ld.global.f32 	%f46, [%rd12+88];
	fma.rn.f32 	%f47, %f46, %f1, %f45;
	ld.global.f32 	%f48, [%rd12+92];
	fma.rn.f32 	%f49, %f48, %f1, %f47;
	ld.global.f32 	%f50, [%rd12+96];
	fma.rn.f32 	%f51, %f50, %f1, %f49;
	ld.global.f32 	%f52, [%rd12+100];
	fma.rn.f32 	%f53, %f52, %f1, %f51;
	ld.global.f32 	%f54, [%rd12+104];
	fma.rn.f32 	%f55, %f54, %f1, %f53;
	ld.global.f32 	%f56, [%rd12+108];
	fma.rn.f32 	%f57, %f56, %f1, %f55;
	ld.global.f32 	%f58, [%rd12+112];
	fma.rn.f32 	%f59, %f58, %f1, %f57;
	ld.global.f32 	%f60, [%rd12+116];
	fma.rn.f32 	%f61, %f60, %f1, %f59;
	ld.global.f32 	%f62, [%rd12+120];
	fma.rn.f32 	%f63, %f62, %f1, %f61;
	ld.global.f32 	%f64, [%rd12+124];
	fma.rn.f32 	%f65, %f64, %f1, %f63;
	bar.sync 	0;
	add.s64 	%rd13, %rd5, %rd9;
	ld.global.f32 	%f66, [%rd13];
	add.f32 	%f67, %f65, %f66;
	max.f32 	%f68, %f67, 0f00000000;
	add.s64 	%rd14, %rd6, %rd9;
	st.global.f32 	[%rd14], %f68;
$L__BB0_2:
	bar.sync 	0;
	ret;

}


// ===== COMPILED SASS (sm_100) =====

	.target	sm_100

	.elftype	@"ET_EXEC"


//--------------------- .note.nv.tkinfo           --------------------------
	.section	.note.nv.tkinfo,"",@"SHT_NOTE"
	.sectionflags	@"SHF_NOTE_NV_TKINFO"
	.tkinfo
        /*0018*/ 	.word	0x00000002
        /*0030*/ 	.string	""
        /*0030*/ 	.string	"ptxas"
        /*0030*/ 	.string	"Cuda compilation tools, release 13.0, V13.0.88"
        /*0030*/ 	.string	"Build cuda_13.0.r13.0/compiler.36424714_0"
        /*0030*/ 	.string	"-arch sm_100 -m 64 "



//--------------------- .note.nv.cuinfo           --------------------------
	.section	.note.nv.cuinfo,"",@"SHT_NOTE"
	.sectionflags	@"SHF_NOTE_NV_CUINFO"
        /*0018*/ 	.short	0x0002
        /*001a*/ 	.short	0x0064
        /*001c*/ 	.short	0x0082
	.zero		2


//--------------------- .nv.info                  --------------------------
	.section	.nv.info,"",@"SHT_CUDA_INFO"
	.align	4


	//----- nvinfo : EIATTR_REGCOUNT
	.align		4
        /*0000*/ 	.byte	0x04, 0x2f
        /*0002*/ 	.short	(.L_1 - .L_0)
	.align		4
.L_0:
        /*0004*/ 	.word	index@(_Z21forwardKernelwithReLUPfS_S_S_)
        /*0008*/ 	.word	0x00000020


	//----- nvinfo : EIATTR_FRAME_SIZE
	.align		4
.L_1:
        /*000c*/ 	.byte	0x04, 0x11
        /*000e*/ 	.short	(.L_3 - .L_2)
	.align		4
.L_2:
        /*0010*/ 	.word	index@(_Z21forwardKernelwithReLUPfS_S_S_)
        /*0014*/ 	.word	0x00000000


	//----- nvinfo : EIATTR_MIN_STACK_SIZE
	.align		4
.L_3:
        /*0018*/ 	.byte	0x04, 0x12
        /*001a*/ 	.short	(.L_5 - .L_4)
	.align		4
.L_4:
        /*001c*/ 	.word	index@(_Z21forwardKernelwithReLUPfS_S_S_)
        /*0020*/ 	.word	0x00000000
.L_5:


//--------------------- .nv.compat                --------------------------
	.section	.nv.compat,"",@"SHT_CUDA_COMPAT_INFO"
	.align	4
        /*0000*/ 	.byte	0x02, 0x09, 0x00, 0x00, 0x02, 0x02, 0x01, 0x00, 0x02, 0x05, 0x05, 0x00, 0x03, 0x07, 0x01, 0x01
        /*0010*/ 	.byte	0x02, 0x03, 0x00, 0x00, 0x02, 0x06, 0x01, 0x00, 0x04, 0x0b, 0x08, 0x00, 0x09, 0x00, 0x00, 0x00
        /*0020*/ 	.byte	0x00, 0x00, 0x00, 0x00


//--------------------- .nv.info._Z21forwardKernelwithReLUPfS_S_S_ --------------------------
	.section	.nv.info._Z21forwardKernelwithReLUPfS_S_S_,"",@"SHT_CUDA_INFO"
	.sectionflags	@""
	.align	4


	//----- nvinfo : EIATTR_CUDA_API_VERSION
	.align		4
        /*0000*/ 	.byte	0x04, 0x37
        /*0002*/ 	.short	(.L_7 - .L_6)
.L_6:
        /*0004*/ 	.word	0x00000082


	//----- nvinfo : EIATTR_KPARAM_INFO
	.align		4
.L_7:
        /*0008*/ 	.byte	0x04, 0x17
        /*000a*/ 	.short	(.L_9 - .L_8)
.L_8:
        /*000c*/ 	.word	0x00000000
        /*0010*/ 	.short	0x0003
        /*0012*/ 	.short	0x0018
        /*0014*/ 	.byte	0x00, 0xf5, 0x21, 0x00


	//----- nvinfo : EIATTR_KPARAM_INFO
	.align		4
.L_9:
        /*0018*/ 	.byte	0x04, 0x17
        /*001a*/ 	.short	(.L_11 - .L_10)
.L_10:
        /*001c*/ 	.word	0x00000000
        /*0020*/ 	.short	0x0002
        /*0022*/ 	.short	0x0010
        /*0024*/ 	.byte	0x00, 0xf5, 0x21, 0x00


	//----- nvinfo : EIATTR_KPARAM_INFO
	.align		4
.L_11:
        /*0028*/ 	.byte	0x04, 0x17
        /*002a*/ 	.short	(.L_13 - .L_12)
.L_12:
        /*002c*/ 	.word	0x00000000
        /*0030*/ 	.short	0x0001
        /*0032*/ 	.short	0x0008
        /*0034*/ 	.byte	0x00, 0xf5, 0x21, 0x00


	//----- nvinfo : EIATTR_KPARAM_INFO
	.align		4
.L_13:
        /*0038*/ 	.byte	0x04, 0x17
        /*003a*/ 	.short	(.L_15 - .L_14)
.L_14:
        /*003c*/ 	.word	0x00000000
        /*0040*/ 	.short	0x0000
        /*0042*/ 	.short	0x0000
        /*0044*/ 	.byte	0x00, 0xf5, 0x21, 0x00


	//----- nvinfo : EIATTR_SPARSE_MMA_MASK
	.align		4
.L_15:
        /*0048*/ 	.byte	0x03, 0x50
        /*004a*/ 	.short	0x0000


	//----- nvinfo : EIATTR_MAXREG_COUNT
	.align		4
        /*004c*/ 	.byte	0x03, 0x1b
        /*004e*/ 	.short	0x00ff


	//----- nvinfo : EIATTR_NUM_BARRIERS
	.align		4
        /*0050*/ 	.byte	0x02, 0x4c
        /*0052*/ 	.byte	0x01
	.zero		1


	//----- nvinfo : EIATTR_MERCURY_ISA_VERSION
	.align		4
        /*0054*/ 	.byte	0x03, 0x5f
        /*0056*/ 	.short	0x0101


	//----- nvinfo : EIATTR_VRC_CTA_INIT_COUNT
	.align		4
        /*0058*/ 	.byte	0x02, 0x4a
	.zero		1
	.zero		1


	//----- nvinfo : EIATTR_EXIT_INSTR_OFFSETS
	.align		4
        /*005c*/ 	.byte	0x04, 0x1c
        /*005e*/ 	.short	(.L_17 - .L_16)


	//   ....[0]....
.L_16:
        /*0060*/ 	.word	0x000006e0


	//----- nvinfo : EIATTR_CRS_STACK_SIZE
	.align		4
.L_17:
        /*0064*/ 	.byte	0x04, 0x1e
        /*0066*/ 	.short	(.L_19 - .L_18)
.L_18:
        /*0068*/ 	.word	0x00000000


	//----- nvinfo : EIATTR_CBANK_PARAM_SIZE
	.align		4
.L_19:
        /*006c*/ 	.byte	0x03, 0x19
        /*006e*/ 	.short	0x0020


	//----- nvinfo : EIATTR_PARAM_CBANK
	.align		4
        /*0070*/ 	.byte	0x04, 0x0a
        /*0072*/ 	.short	(.L_21 - .L_20)
	.align		4
.L_20:
        /*0074*/ 	.word	index@(.nv.constant0._Z21forwardKernelwithReLUPfS_S_S_)
        /*0078*/ 	.short	0x0380
        /*007a*/ 	.short	0x0020


	//----- nvinfo : EIATTR_SW_WAR
	.align		4
.L_21:
        /*007c*/ 	.byte	0x04, 0x36
        /*007e*/ 	.short	(.L_23 - .L_22)
.L_22:
        /*0080*/ 	.word	0x00000008
.L_23:


//--------------------- .nv.callgraph             --------------------------
	.section	.nv.callgraph,"",@"SHT_CUDA_CALLGRAPH"
	.align	4
	.sectionentsize	8
	.align		4
        /*0000*/ 	.word	0x00000000
	.align		4
        /*0004*/ 	.word	0xffffffff
	.align		4
        /*0008*/ 	.word	0x00000000
	.align		4
        /*000c*/ 	.word	0xfffffffe
	.align		4
        /*0010*/ 	.word	0x00000000
	.align		4
        /*0014*/ 	.word	0xfffffffd
	.align		4
        /*0018*/ 	.word	0x00000000
	.align		4
        /*001c*/ 	.word	0xfffffffc


//--------------------- .text._Z21forwardKernelwithReLUPfS_S_S_ --------------------------
	.section	.text._Z21forwardKernelwithReLUPfS_S_S_,"ax",@progbits
	.align	128
        .global         _Z21forwardKernelwithReLUPfS_S_S_
        .type           _Z21forwardKernelwithReLUPfS_S_S_,@function
        .size           _Z21forwardKernelwithReLUPfS_S_S_,(.L_x_2 - _Z21forwardKernelwithReLUPfS_S_S_)
        .other          _Z21forwardKernelwithReLUPfS_S_S_,@"STO_CUDA_ENTRY STV_DEFAULT"
_Z21forwardKernelwithReLUPfS_S_S_:
.text._Z21forwardKernelwithReLUPfS_S_S_:
[----:B------:R-:W-:Y:S01]  /*0000*/  LDC R1, c[0x0][0x37c] ;  /* 0x0000df00ff017b82 */ /* 0x000fe20000000800 */
[----:B------:R-:W0:Y:S07]  /*0010*/  S2R R0, SR_TID.X ;  /* 0x0000000000007919 */ /* 0x000e2e0000002100 */
[----:B------:R-:W0:Y:S08]  /*0020*/  S2UR UR4, SR_CTAID.X ;  /* 0x00000000000479c3 */ /* 0x000e300000002500 */
[----:B------:R-:W0:Y:S02]  /*0030*/  LDC R9, c[0x0][0x360] ;  /* 0x0000d800ff097b82 */ /* 0x000e240000000800 */
[----:B0-----:R-:W-:-:S05]  /*0040*/  IMAD R9, R9, UR4, R0 ;  /* 0x0000000409097c24 */ /* 0x001fca000f8e0200 */
[----:B------:R-:W-:-:S13]  /*0050*/  ISETP.GT.AND P0, PT, R9, 0x1f, PT ;  /* 0x0000001f0900780c */ /* 0x000fda0003f04270 */
[----:B------:R-:W-:Y:S05]  /*0060*/  @P0 BRA `(.L_x_0) ;  /* 0x0000000400940947 */ /* 0x000fea0003800000 */
[----:B------:R-:W0:Y:S01]  /*0070*/  LDC.64 R24, c[0x0][0x358] ;  /* 0x0000d600ff187b82 */ /* 0x000e220000000a00 */
[----:B------:R-:W-:-:S07]  /*0080*/  SHF.L.U32 R7, R9, 0x5, RZ ;  /* 0x0000000509077819 */ /* 0x000fce00000006ff */
[----:B------:R-:W1:Y:S08]  /*0090*/  LDC.64 R4, c[0x0][0x380] ;  /* 0x0000e000ff047b82 */ /* 0x000e700000000a00 */
[----:B------:R-:W2:Y:S01]  /*00a0*/  LDC.64 R2, c[0x0][0x390] ;  /* 0x0000e400ff027b82 */ /* 0x000ea20000000a00 */
[----:B0-----:R-:W-:Y:S02]  /*00b0*/  R2UR UR4, R24 ;  /* 0x00000000180472ca */ /* 0x001fe400000e0000 */
[----:B------:R-:W-:-:S02]  /*00c0*/  R2UR UR5, R25 ;  /* 0x00000000190572ca */ /* 0x000fc400000e0000 */
[C---:B------:R-:W-:Y:S02]  /*00d0*/  R2UR UR6, R24.reuse ;  /* 0x00000000180672ca */ /* 0x040fe400000e0000 */
[----:B------:R-:W-:Y:S02]  /*00e0*/  R2UR UR7, R25 ;  /* 0x00000000190772ca */ /* 0x000fe400000e0000 */
[C---:B------:R-:W-:Y:S01]  /*00f0*/  R2UR UR8, R24.reuse ;  /* 0x00000000180872ca */ /* 0x040fe200000e0000 */
[----:B-1----:R-:W-:Y:S01]  /*0100*/  IMAD.WIDE R4, R9, 0x4, R4 ;  /* 0x0000000409047825 */ /* 0x002fe200078e0204 */
[C---:B------:R-:W-:Y:S02]  /*0110*/  R2UR UR9, R25.reuse ;  /* 0x00000000190972ca */ /* 0x040fe400000e0000 */
[----:B------:R-:W-:Y:S02]  /*0120*/  R2UR UR10, R24 ;  /* 0x00000000180a72ca */ /* 0x000fe400000e0000 */
[----:B------:R-:W-:Y:S01]  /*0130*/  R2UR UR11, R25 ;  /* 0x00000000190b72ca */ /* 0x000fe200000e0000 */
[----:B------:R-:W3:Y:S01]  /*0140*/  LDG.E R0, desc[UR4][R4.64] ;  /* 0x0000000404007981 */ /* 0x000ee2000c1e1900 */
[----:B--2---:R-:W-:-:S05]  /*0150*/  IMAD.WIDE R2, R7, 0x4, R2 ;  /* 0x0000000407027825 */ /* 0x004fca00078e0202 */
[----:B------:R-:W3:Y:S04]  /*0160*/  LDG.E R21, desc[UR6][R2.64] ;  /* 0x0000000602157981 */ /* 0x000ee8000c1e1900 */
[----:B------:R-:W2:Y:S04]  /*0170*/  LDG.E R6, desc[UR8][R2.64+0x4] ;  /* 0x0000040802067981 */ /* 0x000ea8000c1e1900 */
[----:B------:R-:W4:Y:S04]  /*0180*/  LDG.E R8, desc[UR10][R2.64+0x8] ;  /* 0x0000080a02087981 */ /* 0x000f28000c1e1900 */
[----:B------:R-:W5:Y:S04]  /*0190*/  LDG.E R10, desc[UR4][R2.64+0xc] ;  /* 0x00000c04020a7981 */ /* 0x000f68000c1e1900 */
        /* <DEDUP_REMOVED lines=13> */
[----:B------:R-:W5:Y:S01]  /*0270*/  LDG.E R14, desc[UR4][R2.64+0x44] ;  /* 0x00004404020e7981 */ /* 0x000f62000c1e1900 */
[----:B------:R-:W-:-:S02]  /*0280*/  R2UR UR12, R24 ;  /* 0x00000000180c72ca */ /* 0x000fc400000e0000 */
[C---:B------:R-:W-:Y:S01]  /*0290*/  R2UR UR13, R25.reuse ;  /* 0x00000000190d72ca */ /* 0x040fe200000e0000 */
[----:B------:R-:W5:Y:S01]  /*02a0*/  LDG.E R29, desc[UR6][R2.64+0x58] ;  /* 0x00005806021d7981 */ /* 0x000f62000c1e1900 */
[C---:B------:R-:W-:Y:S02]  /*02b0*/  R2UR UR14, R24.reuse ;  /* 0x00000000180e72ca */ /* 0x040fe400000e0000 */
[C---:B------:R-:W-:Y:S01]  /*02c0*/  R2UR UR15, R25.reuse ;  /* 0x00000000190f72ca */ /* 0x040fe200000e0000 */
[----:B------:R-:W5:Y:S01]  /*02d0*/  LDG.E R27, desc[UR8][R2.64+0x5c] ;  /* 0x00005c08021b7981 */ /* 0x000f62000c1e1900 */
[C---:B------:R-:W-:Y:S02]  /*02e0*/  R2UR UR16, R24.reuse ;  /* 0x00000000181072ca */ /* 0x040fe400000e0000 */
[----:B------:R-:W-:Y:S01]  /*02f0*/  R2UR UR17, R25 ;  /* 0x00000000191172ca */ /* 0x000fe200000e0000 */
[----:B------:R-:W5:Y:S01]  /*0300*/  LDG.E R23, desc[UR10][R2.64+0x60] ;  /* 0x0000600a02177981 */ /* 0x000f62000c1e1900 */
[----:B------:R-:W-:-:S02]  /*0310*/  R2UR UR18, R24 ;  /* 0x00000000181272ca */ /* 0x000fc400000e0000 */
[----:B------:R-:W-:Y:S01]  /*0320*/  R2UR UR19, R25 ;  /* 0x00000000191372ca */ /* 0x000fe200000e0000 */
[----:B---3--:R-:W-:-:S04]  /*0330*/  FFMA R21, R0, R21, RZ ;  /* 0x0000001500157223 */ /* 0x008fc800000000ff */
[C---:B--2---:R-:W-:Y:S02]  /*0340*/  FFMA R21, R0.reuse, R6, R21 ;  /* 0x0000000600157223 */ /* 0x044fe40000000015 */
[----:B------:R-:W2:Y:S02]  /*0350*/  LDG.E R6, desc[UR4][R2.64+0x54] ;  /* 0x0000540402067981 */ /* 0x000ea4000c1e1900 */
[C---:B----4-:R-:W-:Y:S02]  /*0360*/  FFMA R21, R0.reuse, R8, R21 ;  /* 0x0000000800157223 */ /* 0x050fe40000000015 */
[----:B------:R-:W3:Y:S02]  /*0370*/  LDG.E R8, desc[UR10][R2.64+0x50] ;  /* 0x0000500a02087981 */ /* 0x000ee4000c1e1900 */
[C---:B-----5:R-:W-:Y:S02]  /*0380*/  FFMA R21, R0.reuse, R10, R21 ;  /* 0x0000000a00157223 */ /* 0x060fe40000000015 */
[----:B------:R-:W4:Y:S02]  /*0390*/  LDG.E R10, desc[UR8][R2.64+0x4c] ;  /* 0x00004c08020a7981 */ /* 0x000f24000c1e1900 */
[----:B------:R-:W-:-:S02]  /*03a0*/  FFMA R21, R0, R12, R21 ;  /* 0x0000000c00157223 */ /* 0x000fc40000000015 */
[----:B------:R-:W5:Y:S02]  /*03b0*/  LDG.E R12, desc[UR6][R2.64+0x48] ;  /* 0x00004806020c7981 */ /* 0x000f64000c1e1900 */
[C---:B------:R-:W-:Y:S02]  /*03c0*/  FFMA R4, R0.reuse, R4, R21 ;  /* 0x0000000400047223 */ /* 0x040fe40000000015 */
[----:B------:R-:W2:Y:S02]  /*03d0*/  LDG.E R21, desc[UR4][R2.64+0x64] ;  /* 0x0000640402157981 */ /* 0x000ea4000c1e1900 */
[C---:B------:R-:W-:Y:S02]  /*03e0*/  FFMA R4, R0.reuse, R19, R4 ;  /* 0x0000001300047223 */ /* 0x040fe40000000004 */
[----:B------:R-:W2:Y:S02]  /*03f0*/  LDG.E R19, desc[UR6][R2.64+0x68] ;  /* 0x0000680602137981 */ /* 0x000ea4000c1e1900 */
[----:B------:R-:W-:-:S02]  /*0400*/  FFMA R4, R0, R17, R4 ;  /* 0x0000001100047223 */ /* 0x000fc40000000004 */
[----:B------:R-:W2:Y:S02]  /*0410*/  LDG.E R17, desc[UR14][R2.64+0x70] ;  /* 0x0000700e02117981 */ /* 0x000ea4000c1e1900 */
[C---:B------:R-:W-:Y:S02]  /*0420*/  FFMA R4, R0.reuse, R15, R4 ;  /* 0x0000000f00047223 */ /* 0x040fe40000000004 */
[----:B------:R-:W2:Y:S02]  /*0430*/  LDG.E R15, desc[UR8][R2.64+0x74] ;  /* 0x00007408020f7981 */ /* 0x000ea4000c1e1900 */
[C---:B------:R-:W-:Y:S02]  /*0440*/  FFMA R4, R0.reuse, R13, R4 ;  /* 0x0000000d00047223 */ /* 0x040fe40000000004 */
[----:B------:R-:W2:Y:S02]  /*0450*/  LDG.E R13, desc[UR16][R2.64+0x78] ;  /* 0x00007810020d7981 */ /* 0x000ea4000c1e1900 */
[----:B------:R-:W-:-:S04]  /*0460*/  FFMA R7, R0, R7, R4 ;  /* 0x0000000700077223 */ /* 0x000fc80000000004 */
[C---:B------:R-:W-:Y:S02]  /*0470*/  FFMA R26, R0.reuse, R5, R7 ;  /* 0x00000005001a7223 */ /* 0x040fe40000000007 */
[----:B------:R-:W0:Y:S01]  /*0480*/  LDC.64 R4, c[0x0][0x388] ;  /* 0x0000e200ff047b82 */ /* 0x000e220000000a00 */
[----:B------:R-:W2:Y:S01]  /*0490*/  LDG.E R7, desc[UR12][R2.64+0x6c] ;  /* 0x00006c0c02077981 */ /* 0x000ea2000c1e1900 */
[----:B------:R-:W-:-:S03]  /*04a0*/  FFMA R11, R0, R11, R26 ;  /* 0x0000000b000b7223 */ /* 0x000fc6000000001a */
[----:B------:R1:W2:Y:S01]  /*04b0*/  LDG.E R26, desc[UR18][R2.64+0x7c] ;  /* 0x00007c12021a7981 */ /* 0x0002a2000c1e1900 */
[----:B------:R-:W-:Y:S05]  /*04c0*/  WARPSYNC.ALL ;  /* 0x0000000000007948 */ /* 0x000fea0003800000 */
[----:B------:R-:W-:Y:S02]  /*04d0*/  R2UR UR4, R24 ;  /* 0x00000000180472ca */ /* 0x000fe400000e0000 */
[----:B------:R-:W-:Y:S01]  /*04e0*/  R2UR UR5, R25 ;  /* 0x00000000190572ca */ /* 0x000fe200000e0000 */
[----:B0-----:R-:W-:Y:S01]  /*04f0*/  IMAD.WIDE R4, R9, 0x4, R4 ;  /* 0x0000000409047825 */ /* 0x001fe200078e0204 */
[----:B------:R-:W-:Y:S03]  /*0500*/  BAR.SYNC.DEFER_BLOCKING 0x0 ;  /* 0x0000000000007b1d */ /* 0x000fe60000010000 */
[----:B------:R-:W-:-:S05]  /*0510*/  FFMA R11, R0, R22, R11 ;  /* 0x00000016000b7223 */ /* 0x000fca000000000b */
[----:B-1----:R-:W0:Y:S03]  /*0520*/  LDC.64 R2, c[0x0][0x398] ;  /* 0x0000e600ff027b82 */ /* 0x002e260000000a00 */
[----:B------:R-:W2:Y:S01]  /*0530*/  LDG.E R4, desc[UR4][R4.64] ;  /* 0x0000000404047981 */ /* 0x000ea2000c1e1900 */
[----:B------:R-:W-:-:S04]  /*0540*/  FFMA R11, R0, R20, R11 ;  /* 0x00000014000b7223 */ /* 0x000fc8000000000b */
[----:B------:R-:W-:-:S04]  /*0550*/  FFMA R11, R0, R18, R11 ;  /* 0x00000012000b7223 */ /* 0x000fc8000000000b */
[----:B------:R-:W-:-:S04]  /*0560*/  FFMA R11, R0, R16, R11 ;  /* 0x00000010000b7223 */ /* 0x000fc8000000000b */
[----:B------:R-:W-:Y:S01]  /*0570*/  FFMA R11, R0, R14, R11 ;  /* 0x0000000e000b7223 */ /* 0x000fe2000000000b */
[----:B------:R-:W-:Y:S02]  /*0580*/  R2UR UR4, R24 ;  /* 0x00000000180472ca */ /* 0x000fe400000e0000 */
[----:B------:R-:W-:Y:S01]  /*0590*/  R2UR UR5, R25 ;  /* 0x00000000190572ca */ /* 0x000fe200000e0000 */
[----:B0-----:R-:W-:-:S04]  /*05a0*/  IMAD.WIDE R2, R9, 0x4, R2 ;  /* 0x0000000409027825 */ /* 0x001fc800078e0202 */
[----:B-----5:R-:W-:-:S04]  /*05b0*/  FFMA R11, R0, R12, R11 ;  /* 0x0000000c000b7223 */ /* 0x020fc8000000000b */
[----:B----4-:R-:W-:-:S04]  /*05c0*/  FFMA R11, R0, R10, R11 ;  /* 0x0000000a000b7223 */ /* 0x010fc8000000000b */
[----:B---3--:R-:W-:-:S04]  /*05d0*/  FFMA R11, R0, R8, R11 ;  /* 0x00000008000b7223 */ /* 0x008fc8000000000b */
[----:B--2---:R-:W-:-:S04]  /*05e0*/  FFMA R6, R0, R6, R11 ;  /* 0x0000000600067223 */ /* 0x004fc8000000000b */
[----:B------:R-:W-:-:S04]  /*05f0*/  FFMA R6, R0, R29, R6 ;  /* 0x0000001d00067223 */ /* 0x000fc80000000006 */
        /* <DEDUP_REMOVED lines=9> */
[----:B------:R-:W-:-:S05]  /*0690*/  FADD R4, R13, R4 ;  /* 0x000000040d047221 */ /* 0x000fca0000000000 */
[----:B------:R-:W-:-:S05]  /*06a0*/  FMNMX R5, RZ, R4, !PT ;  /* 0x00000004ff057209 */ /* 0x000fca0007800000 */
[----:B------:R0:W-:Y:S02]  /*06b0*/  STG.E desc[UR4][R2.64], R5 ;  /* 0x0000000502007986 */ /* 0x0001e4000c101904 */
.L_x_0:
[----:B------:R-:W-:Y:S05]  /*06c0*/  WARPSYNC.ALL ;  /* 0x0000000000007948 */ /* 0x000fea0003800000 */
[----:B------:R-:W-:Y:S06]  /*06d0*/  BAR.SYNC.DEFER_BLOCKING 0x0 ;  /* 0x0000000000007b1d */ /* 0x000fec0000010000 */
[----:B------:R-:W-:Y:S05]  /*06e0*/  EXIT ;  /* 0x000000000000794d */ /* 0x000fea0003800000 */
.L_x_1:
[----:B------:R-:W-:-:S00]  /*06f0*/  BRA `(.L_x_1) ;  /* 0xfffffffc00fc7947 */ /* 0x000fc0000383ffff */
[----:B------:R-:W-:-:S00]  /*0700*/  NOP ;  /* 0x0000000000007918 */ /* 0x000fc00000000000 */
[----:B------:R-:W-:-:S00]  /*0710*/  NOP ;  /* 0x0000000000007918 */ /* 0x000fc00000000000 */
[----:B------:R-:W-:-:S00]  /*0720*/  NOP ;  /* 0x0000000000007918 */ /* 0x000fc00000000000 */
[----:B------:R-:W-:-:S00]  /*0730*/  NOP ;  /* 0x0000000000007918 */ /* 0x000fc00000000000 */
[----:B------:R-:W-:-:S00]  /*0740*/  NOP ;  /* 0x0000000000007918 */ /* 0x000fc00000000000 */
[----:B------:R-:W-:-:S00]  /*0750*/  NOP ;  /* 0x0000000000007918 */ /* 0x000fc00000000000 */
[----:B------:R-:W-:-:S00]  /*0760*/  NOP ;  /* 0x0000000000007918 */ /* 0x000fc00000000000 */
[----:B------:R-:W-:-:S00]  /*0770*/  NOP ;  /* 0x0000000000007918 */ /* 0x000fc00000000000 */
.L_x_2:


//--------------------- .nv.shared.reserved.0     --------------------------
	.section	.nv.shared.reserved.0,"aw",@nobits
	.weak		__nv_reservedSMEM_offset_0_alias
	.size		__nv_reservedSMEM_offset_0_alias, 0, 64
	.other		__nv_reservedSMEM_offset_0_alias,@"STO_CUDA_RESERVED_SHARED STV_DEFAULT"
__nv_reservedSMEM_offset_0_alias:
	.zero		0
	.zero		64


//--------------------- .nv.constant0._Z21forwardKernelwithReLUPfS_S_S_ --------------------------
	.section	.nv.constant0._Z21forwardKernelwithReLUPfS_S_S_,"a",@progbits
	.sectionflags	@""
	.align	4
.nv.constant0._Z21forwardKernelwithReLUPfS_S_S_:
	.zero		928


//--------------------- SYMBOLS --------------------------

	.type		.nv.reservedSmem.offset0,@object
	.size		.nv.reservedSmem.offset0,0x4
